//
// Generated by NVIDIA NVVM Compiler
//
// Compiler Build ID: CL-36424714
// Cuda compilation tools, release 13.0, V13.0.88
// Based on NVVM 20.0.0
//

.version 9.0
.target sm_100
.address_size 64

	// .globl	_Z15matrix_multiplyPfS_PiS0_S_S0_
.extern .func  (.param .b32 func_retval0) vprintf
(
	.param .b64 vprintf_param_0,
	.param .b64 vprintf_param_1
)
;
.global .align 1 .b8 $str[63] = {42, 42, 42, 42, 42, 42, 42, 42, 42, 42, 42, 42, 42, 42, 42, 42, 42, 42, 42, 42, 42, 42, 42, 42, 42, 42, 42, 42, 10, 9, 98, 108, 111, 99, 107, 68, 105, 109, 46, 120, 32, 61, 32, 37, 105, 10, 9, 103, 114, 105, 100, 68, 105, 109, 46, 120, 32, 61, 32, 37, 105, 10};

.visible .entry _Z15matrix_multiplyPfS_PiS0_S_S0_(
	.param .u64 .ptr .align 1 _Z15matrix_multiplyPfS_PiS0_S_S0__param_0,
	.param .u64 .ptr .align 1 _Z15matrix_multiplyPfS_PiS0_S_S0__param_1,
	.param .u64 .ptr .align 1 _Z15matrix_multiplyPfS_PiS0_S_S0__param_2,
	.param .u64 .ptr .align 1 _Z15matrix_multiplyPfS_PiS0_S_S0__param_3,
	.param .u64 .ptr .align 1 _Z15matrix_multiplyPfS_PiS0_S_S0__param_4,
	.param .u64 .ptr .align 1 _Z15matrix_multiplyPfS_PiS0_S_S0__param_5
)
{
	.local .align 8 .b8 	__local_depot0[8];
	.reg .b64 	%SP;
	.reg .b64 	%SPL;
	.reg .pred 	%p<16>;
	.reg .b32 	%r<62>;
	.reg .b32 	%f<116>;
	.reg .b64 	%rd<38>;

	mov.u64 	%SPL, __local_depot0;
	cvta.local.u64 	%SP, %SPL;
	ld.param.u64 	%rd13, [_Z15matrix_multiplyPfS_PiS0_S_S0__param_0];
	ld.param.u64 	%rd14, [_Z15matrix_multiplyPfS_PiS0_S_S0__param_1];
	ld.param.u64 	%rd15, [_Z15matrix_multiplyPfS_PiS0_S_S0__param_2];
	ld.param.u64 	%rd16, [_Z15matrix_multiplyPfS_PiS0_S_S0__param_3];
	ld.param.u64 	%rd12, [_Z15matrix_multiplyPfS_PiS0_S_S0__param_4];
	cvta.to.global.u64 	%rd1, %rd14;
	cvta.to.global.u64 	%rd2, %rd13;
	cvta.to.global.u64 	%rd3, %rd16;
	cvta.to.global.u64 	%rd4, %rd15;
	mov.u32 	%r35, %ctaid.x;
	mov.u32 	%r1, %ntid.x;
	mov.u32 	%r36, %tid.x;
	mad.lo.s32 	%r52, %r35, %r1, %r36;
	mov.u32 	%r3, %nctaid.x;
	or.b32  	%r37, %r35, %r36;
	setp.ne.s32 	%p1, %r37, 0;
	@%p1 bra 	$L__BB0_2;
	add.u64 	%rd17, %SP, 0;
	add.u64 	%rd18, %SPL, 0;
	st.local.v2.u32 	[%rd18], {%r1, %r3};
	mov.u64 	%rd19, $str;
	cvta.global.u64 	%rd20, %rd19;
	{ // callseq 0, 0
	.param .b64 param0;
	st.param.b64 	[param0], %rd20;
	.param .b64 param1;
	st.param.b64 	[param1], %rd17;
	.param .b32 retval0;
	call.uni (retval0), 
	vprintf, 
	(
	param0, 
	param1
	);
	ld.param.b32 	%r38, [retval0];
	} // callseq 0
$L__BB0_2:
	ld.global.u32 	%r60, [%rd4];
	setp.ge.s32 	%p2, %r52, %r60;
	@%p2 bra 	$L__BB0_23;
	ld.global.u32 	%r61, [%rd3+4];
	add.s64 	%rd5, %rd2, 32;
	mul.lo.s32 	%r6, %r1, %r3;
	cvta.to.global.u64 	%rd6, %rd12;
$L__BB0_4:
	setp.lt.s32 	%p3, %r61, 1;
	@%p3 bra 	$L__BB0_22;
	mov.b32 	%r54, 0;
$L__BB0_6:
	ld.global.u32 	%r12, [%rd3];
	setp.lt.s32 	%p4, %r12, 1;
	mov.f32 	%f115, 0f00000000;
	@%p4 bra 	$L__BB0_20;
	ld.global.u32 	%r42, [%rd4+4];
	mul.lo.s32 	%r13, %r42, %r52;
	mul.lo.s32 	%r14, %r12, %r54;
	and.b32  	%r15, %r12, 15;
	setp.lt.u32 	%p5, %r12, 16;
	mov.b32 	%r58, 0;
	mov.f32 	%f115, 0f00000000;
	@%p5 bra 	$L__BB0_10;
	and.b32  	%r58, %r12, 2147483632;
	neg.s32 	%r56, %r58;
	mul.wide.u32 	%rd21, %r14, 4;
	add.s64 	%rd22, %rd1, %rd21;
	add.s64 	%rd37, %rd22, 32;
	mov.f32 	%f115, 0f00000000;
	mov.u32 	%r55, %r13;
$L__BB0_9:
	.pragma "nounroll";
	mul.wide.s32 	%rd23, %r55, 4;
	add.s64 	%rd24, %rd5, %rd23;
	ld.global.f32 	%f19, [%rd24+-32];
	ld.global.f32 	%f20, [%rd37+-32];
	fma.rn.f32 	%f21, %f19, %f20, %f115;
	ld.global.f32 	%f22, [%rd24+-28];
	ld.global.f32 	%f23, [%rd37+-28];
	fma.rn.f32 	%f24, %f22, %f23, %f21;
	ld.global.f32 	%f25, [%rd24+-24];
	ld.global.f32 	%f26, [%rd37+-24];
	fma.rn.f32 	%f27, %f25, %f26, %f24;
	ld.global.f32 	%f28, [%rd24+-20];
	ld.global.f32 	%f29, [%rd37+-20];
	fma.rn.f32 	%f30, %f28, %f29, %f27;
	ld.global.f32 	%f31, [%rd24+-16];
	ld.global.f32 	%f32, [%rd37+-16];
	fma.rn.f32 	%f33, %f31, %f32, %f30;
	ld.global.f32 	%f34, [%rd24+-12];
	ld.global.f32 	%f35, [%rd37+-12];
	fma.rn.f32 	%f36, %f34, %f35, %f33;
	ld.global.f32 	%f37, [%rd24+-8];
	ld.global.f32 	%f38, [%rd37+-8];
	fma.rn.f32 	%f39, %f37, %f38, %f36;
	ld.global.f32 	%f40, [%rd24+-4];
	ld.global.f32 	%f41, [%rd37+-4];
	fma.rn.f32 	%f42, %f40, %f41, %f39;
	ld.global.f32 	%f43, [%rd24];
	ld.global.f32 	%f44, [%rd37];
	fma.rn.f32 	%f45, %f43, %f44, %f42;
	ld.global.f32 	%f46, [%rd24+4];
	ld.global.f32 	%f47, [%rd37+4];
	fma.rn.f32 	%f48, %f46, %f47, %f45;
	ld.global.f32 	%f49, [%rd24+8];
	ld.global.f32 	%f50, [%rd37+8];
	fma.rn.f32 	%f51, %f49, %f50, %f48;
	ld.global.f32 	%f52, [%rd24+12];
	ld.global.f32 	%f53, [%rd37+12];
	fma.rn.f32 	%f54, %f52, %f53, %f51;
	ld.global.f32 	%f55, [%rd24+16];
	ld.global.f32 	%f56, [%rd37+16];
	fma.rn.f32 	%f57, %f55, %f56, %f54;
	ld.global.f32 	%f58, [%rd24+20];
	ld.global.f32 	%f59, [%rd37+20];
	fma.rn.f32 	%f60, %f58, %f59, %f57;
	ld.global.f32 	%f61, [%rd24+24];
	ld.global.f32 	%f62, [%rd37+24];
	fma.rn.f32 	%f63, %f61, %f62, %f60;
	ld.global.f32 	%f64, [%rd24+28];
	ld.global.f32 	%f65, [%rd37+28];
	fma.rn.f32 	%f115, %f64, %f65, %f63;
	add.s32 	%r56, %r56, 16;
	add.s64 	%rd37, %rd37, 64;
	add.s32 	%r55, %r55, 16;
	setp.ne.s32 	%p6, %r56, 0;
	@%p6 bra 	$L__BB0_9;
$L__BB0_10:
	setp.eq.s32 	%p7, %r15, 0;
	@%p7 bra 	$L__BB0_20;
	and.b32  	%r23, %r12, 7;
	setp.lt.u32 	%p8, %r15, 8;
	@%p8 bra 	$L__BB0_13;
	add.s32 	%r43, %r13, %r58;
	mul.wide.s32 	%rd25, %r43, 4;
	add.s64 	%rd26, %rd2, %rd25;
	ld.global.f32 	%f67, [%rd26];
	add.s32 	%r44, %r14, %r58;
	mul.wide.s32 	%rd27, %r44, 4;
	add.s64 	%rd28, %rd1, %rd27;
	ld.global.f32 	%f68, [%rd28];
	fma.rn.f32 	%f69, %f67, %f68, %f115;
	ld.global.f32 	%f70, [%rd26+4];
	ld.global.f32 	%f71, [%rd28+4];
	fma.rn.f32 	%f72, %f70, %f71, %f69;
	ld.global.f32 	%f73, [%rd26+8];
	ld.global.f32 	%f74, [%rd28+8];
	fma.rn.f32 	%f75, %f73, %f74, %f72;
	ld.global.f32 	%f76, [%rd26+12];
	ld.global.f32 	%f77, [%rd28+12];
	fma.rn.f32 	%f78, %f76, %f77, %f75;
	ld.global.f32 	%f79, [%rd26+16];
	ld.global.f32 	%f80, [%rd28+16];
	fma.rn.f32 	%f81, %f79, %f80, %f78;
	ld.global.f32 	%f82, [%rd26+20];
	ld.global.f32 	%f83, [%rd28+20];
	fma.rn.f32 	%f84, %f82, %f83, %f81;
	ld.global.f32 	%f85, [%rd26+24];
	ld.global.f32 	%f86, [%rd28+24];
	fma.rn.f32 	%f87, %f85, %f86, %f84;
	ld.global.f32 	%f88, [%rd26+28];
	ld.global.f32 	%f89, [%rd28+28];
	fma.rn.f32 	%f115, %f88, %f89, %f87;
	add.s32 	%r58, %r58, 8;
$L__BB0_13:
	setp.eq.s32 	%p9, %r23, 0;
	@%p9 bra 	$L__BB0_20;
	and.b32  	%r26, %r12, 3;
	setp.lt.u32 	%p10, %r23, 4;
	@%p10 bra 	$L__BB0_16;
	add.s32 	%r45, %r13, %r58;
	mul.wide.s32 	%rd29, %r45, 4;
	add.s64 	%rd30, %rd2, %rd29;
	ld.global.f32 	%f91, [%rd30];
	add.s32 	%r46, %r14, %r58;
	mul.wide.s32 	%rd31, %r46, 4;
	add.s64 	%rd32, %rd1, %rd31;
	ld.global.f32 	%f92, [%rd32];
	fma.rn.f32 	%f93, %f91, %f92, %f115;
	ld.global.f32 	%f94, [%rd30+4];
	ld.global.f32 	%f95, [%rd32+4];
	fma.rn.f32 	%f96, %f94, %f95, %f93;
	ld.global.f32 	%f97, [%rd30+8];
	ld.global.f32 	%f98, [%rd32+8];
	fma.rn.f32 	%f99, %f97, %f98, %f96;
	ld.global.f32 	%f100, [%rd30+12];
	ld.global.f32 	%f101, [%rd32+12];
	fma.rn.f32 	%f115, %f100, %f101, %f99;
	add.s32 	%r58, %r58, 4;
$L__BB0_16:
	setp.eq.s32 	%p11, %r26, 0;
	@%p11 bra 	$L__BB0_20;
	add.s32 	%r47, %r13, %r58;
	mul.wide.s32 	%rd33, %r47, 4;
	add.s64 	%rd10, %rd2, %rd33;
	ld.global.f32 	%f102, [%rd10];
	add.s32 	%r48, %r14, %r58;
	mul.wide.s32 	%rd34, %r48, 4;
	add.s64 	%rd11, %rd1, %rd34;
	ld.global.f32 	%f103, [%rd11];
	fma.rn.f32 	%f115, %f102, %f103, %f115;
	setp.eq.s32 	%p12, %r26, 1;
	@%p12 bra 	$L__BB0_20;
	ld.global.f32 	%f104, [%rd10+4];
	ld.global.f32 	%f105, [%rd11+4];
	fma.rn.f32 	%f115, %f104, %f105, %f115;
	setp.eq.s32 	%p13, %r26, 2;
	@%p13 bra 	$L__BB0_20;
	ld.global.f32 	%f106, [%rd10+8];
	ld.global.f32 	%f107, [%rd11+8];
	fma.rn.f32 	%f115, %f106, %f107, %f115;
$L__BB0_20:
	mad.lo.s32 	%r49, %r61, %r52, %r54;
	mul.wide.s32 	%rd35, %r49, 4;
	add.s64 	%rd36, %rd6, %rd35;
	st.global.f32 	[%rd36], %f115;
	add.s32 	%r54, %r54, 1;
	ld.global.u32 	%r61, [%rd3+4];
	setp.lt.s32 	%p14, %r54, %r61;
	@%p14 bra 	$L__BB0_6;
	ld.global.u32 	%r60, [%rd4];
$L__BB0_22:
	add.s32 	%r52, %r52, %r6;
	setp.lt.s32 	%p15, %r52, %r60;
	@%p15 bra 	$L__BB0_4;
$L__BB0_23:
	ret;

}


// ===== COMPILED SASS (sm_100) =====

	.target	sm_100

	.elftype	@"ET_EXEC"


//--------------------- .note.nv.tkinfo           --------------------------
	.section	.note.nv.tkinfo,"",@"SHT_NOTE"
	.sectionflags	@"SHF_NOTE_NV_TKINFO"
	.tkinfo
        /*0018*/ 	.word	0x00000002
        /*0030*/ 	.string	""
        /*0030*/ 	.string	"ptxas"
        /*0030*/ 	.string	"Cuda compilation tools, release 13.0, V13.0.88"
        /*0030*/ 	.string	"Build cuda_13.0.r13.0/compiler.36424714_0"
        /*0030*/ 	.string	"-arch sm_100 -m 64 "



//--------------------- .note.nv.cuinfo           --------------------------
	.section	.note.nv.cuinfo,"",@"SHT_NOTE"
	.sectionflags	@"SHF_NOTE_NV_CUINFO"
        /*0018*/ 	.short	0x0002
        /*001a*/ 	.short	0x0064
        /*001c*/ 	.short	0x0082
	.zero		2


//--------------------- .nv.info                  --------------------------
	.section	.nv.info,"",@"SHT_CUDA_INFO"
	.align	4


	//----- nvinfo : EIATTR_REGCOUNT
	.align		4
        /*0000*/ 	.byte	0x04, 0x2f
        /*0002*/ 	.short	(.L_2 - .L_1)
	.align		4
.L_1:
        /*0004*/ 	.word	index@(_Z15matrix_multiplyPfS_PiS0_S_S0_)
        /*0008*/ 	.word	0x00000020


	//----- nvinfo : EIATTR_FRAME_SIZE
	.align		4
.L_2:
        /*000c*/ 	.byte	0x04, 0x11
        /*000e*/ 	.short	(.L_4 - .L_3)
	.align		4
.L_3:
        /*0010*/ 	.word	index@(_Z15matrix_multiplyPfS_PiS0_S_S0_)
        /*0014*/ 	.word	0x00000008


	//----- nvinfo : EIATTR_MIN_STACK_SIZE
	.align		4
.L_4:
        /*0018*/ 	.byte	0x04, 0x12
        /*001a*/ 	.short	(.L_6 - .L_5)
	.align		4
.L_5:
        /*001c*/ 	.word	index@(_Z15matrix_multiplyPfS_PiS0_S_S0_)
        /*0020*/ 	.word	0x00000008
.L_6:


//--------------------- .nv.compat                --------------------------
	.section	.nv.compat,"",@"SHT_CUDA_COMPAT_INFO"
	.align	4
        /*0000*/ 	.byte	0x02, 0x09, 0x00, 0x00, 0x02, 0x02, 0x01, 0x00, 0x02, 0x05, 0x05, 0x00, 0x03, 0x07, 0x01, 0x01
        /*0010*/ 	.byte	0x02, 0x03, 0x00, 0x00, 0x02, 0x06, 0x01, 0x00, 0x04, 0x0b, 0x08, 0x00, 0x09, 0x00, 0x00, 0x00
        /*0020*/ 	.byte	0x00, 0x00, 0x00, 0x00


//--------------------- .nv.info._Z15matrix_multiplyPfS_PiS0_S_S0_ --------------------------
	.section	.nv.info._Z15matrix_multiplyPfS_PiS0_S_S0_,"",@"SHT_CUDA_INFO"
	.sectionflags	@""
	.align	4


	//----- nvinfo : EIATTR_CUDA_API_VERSION
	.align		4
        /*0000*/ 	.byte	0x04, 0x37
        /*0002*/ 	.short	(.L_8 - .L_7)
.L_7:
        /*0004*/ 	.word	0x00000082


	//----- nvinfo : EIATTR_KPARAM_INFO
	.align		4
.L_8:
        /*0008*/ 	.byte	0x04, 0x17
        /*000a*/ 	.short	(.L_10 - .L_9)
.L_9:
        /*000c*/ 	.word	0x00000000
        /*0010*/ 	.short	0x0005
        /*0012*/ 	.short	0x0028
        /*0014*/ 	.byte	0x00, 0xf5, 0x21, 0x00


	//----- nvinfo : EIATTR_KPARAM_INFO
	.align		4
.L_10:
        /*0018*/ 	.byte	0x04, 0x17
        /*001a*/ 	.short	(.L_12 - .L_11)
.L_11:
        /*001c*/ 	.word	0x00000000
        /*0020*/ 	.short	0x0004
        /*0022*/ 	.short	0x0020
        /*0024*/ 	.byte	0x00, 0xf5, 0x21, 0x00


	//----- nvinfo : EIATTR_KPARAM_INFO
	.align		4
.L_12:
        /*0028*/ 	.byte	0x04, 0x17
        /*002a*/ 	.short	(.L_14 - .L_13)
.L_13:
        /*002c*/ 	.word	0x00000000
        /*0030*/ 	.short	0x0003
        /*0032*/ 	.short	0x0018
        /*0034*/ 	.byte	0x00, 0xf5, 0x21, 0x00


	//----- nvinfo : EIATTR_KPARAM_INFO
	.align		4
.L_14:
        /*0038*/ 	.byte	0x04, 0x17
        /*003a*/ 	.short	(.L_16 - .L_15)
.L_15:
        /*003c*/ 	.word	0x00000000
        /*0040*/ 	.short	0x0002
        /*0042*/ 	.short	0x0010
        /*0044*/ 	.byte	0x00, 0xf5, 0x21, 0x00


	//----- nvinfo : EIATTR_KPARAM_INFO
	.align		4
.L_16:
        /*0048*/ 	.byte	0x04, 0x17
        /*004a*/ 	.short	(.L_18 - .L_17)
.L_17:
        /*004c*/ 	.word	0x00000000
        /*0050*/ 	.short	0x0001
        /*0052*/ 	.short	0x0008
        /*0054*/ 	.byte	0x00, 0xf5, 0x21, 0x00


	//----- nvinfo : EIATTR_KPARAM_INFO
	.align		4
.L_18:
        /*0058*/ 	.byte	0x04, 0x17
        /*005a*/ 	.short	(.L_20 - .L_19)
.L_19:
        /*005c*/ 	.word	0x00000000
        /*0060*/ 	.short	0x0000
        /*0062*/ 	.short	0x0000
        /*0064*/ 	.byte	0x00, 0xf5, 0x21, 0x00


	//----- nvinfo : EIATTR_SPARSE_MMA_MASK
	.align		4
.L_20:
        /*0068*/ 	.byte	0x03, 0x50
        /*006a*/ 	.short	0x0000


	//----- nvinfo : EIATTR_MAXREG_COUNT
	.align		4
        /*006c*/ 	.byte	0x03, 0x1b
        /*006e*/ 	.short	0x00ff


	//----- nvinfo : EIATTR_EXTERNS
	.align		4
        /*0070*/ 	.byte	0x04, 0x0f
        /*0072*/ 	.short	(.L_22 - .L_21)


	//   ....[0]....
	.align		4
.L_21:
        /*0074*/ 	.word	index@(vprintf)


	//----- nvinfo : EIATTR_MERCURY_ISA_VERSION
	.align		4
.L_22:
        /*0078*/ 	.byte	0x03, 0x5f
        /*007a*/ 	.short	0x0101


	//----- nvinfo : EIATTR_VRC_CTA_INIT_COUNT
	.align		4
        /*007c*/ 	.byte	0x02, 0x4a
	.zero		1
	.zero		1


	//----- nvinfo : EIATTR_SYSCALL_OFFSETS
	.align		4
        /*0080*/ 	.byte	0x04, 0x46
        /*0082*/ 	.short	(.L_24 - .L_23)


	//   ....[0]....
.L_23:
        /*0084*/ 	.word	0x00000160


	//----- nvinfo : EIATTR_EXIT_INSTR_OFFSETS
	.align		4
.L_24:
        /*0088*/ 	.byte	0x04, 0x1c
        /*008a*/ 	.short	(.L_26 - .L_25)


	//   ....[0]....
.L_25:
        /*008c*/ 	.word	0x000001b0


	//   ....[1]....
        /*0090*/ 	.word	0x00000d70


	//----- nvinfo : EIATTR_CRS_STACK_SIZE
	.align		4
.L_26:
        /*0094*/ 	.byte	0x04, 0x1e
        /*0096*/ 	.short	(.L_28 - .L_27)
.L_27:
        /*0098*/ 	.word	0x00000000


	//----- nvinfo : EIATTR_CBANK_PARAM_SIZE
	.align		4
.L_28:
        /*009c*/ 	.byte	0x03, 0x19
        /*009e*/ 	.short	0x0030


	//----- nvinfo : EIATTR_PARAM_CBANK
	.align		4
        /*00a0*/ 	.byte	0x04, 0x0a
        /*00a2*/ 	.short	(.L_30 - .L_29)
	.align		4
.L_29:
        /*00a4*/ 	.word	index@(.nv.constant0._Z15matrix_multiplyPfS_PiS0_S_S0_)
        /*00a8*/ 	.short	0x0380
        /*00aa*/ 	.short	0x0030


	//----- nvinfo : EIATTR_SW_WAR
	.align		4
.L_30:
        /*00ac*/ 	.byte	0x04, 0x36
        /*00ae*/ 	.short	(.L_32 - .L_31)
.L_31:
        /*00b0*/ 	.word	0x00000008
.L_32:


//--------------------- .nv.callgraph             --------------------------
	.section	.nv.callgraph,"",@"SHT_CUDA_CALLGRAPH"
	.align	4
	.sectionentsize	8
	.align		4
        /*0000*/ 	.word	0x00000000
	.align		4
        /*0004*/ 	.word	0xffffffff
	.align		4
        /*0008*/ 	.word	index@(_Z15matrix_multiplyPfS_PiS0_S_S0_)
	.align		4
        /*000c*/ 	.word	index@(vprintf)
	.align		4
        /*0010*/ 	.word	0x00000000
	.align		4
        /*0014*/ 	.word	0xfffffffe
	.align		4
        /*0018*/ 	.word	0x00000000
	.align		4
        /*001c*/ 	.word	0xfffffffd
	.align		4
        /*0020*/ 	.word	0x00000000
	.align		4
        /*0024*/ 	.word	0xfffffffc


//--------------------- .nv.constant4             --------------------------
	.section	.nv.constant4,"a",@progbits
	.align	8
	.align		8
.nv.constant4:
        /*0000*/ 	.dword	vprintf
	.align		8
        /*0008*/ 	.dword	$str


//--------------------- .text._Z15matrix_multiplyPfS_PiS0_S_S0_ --------------------------
	.section	.text._Z15matrix_multiplyPfS_PiS0_S_S0_,"ax",@progbits
	.align	128
        .global         _Z15matrix_multiplyPfS_PiS0_S_S0_
        .type           _Z15matrix_multiplyPfS_PiS0_S_S0_,@function
        .size           _Z15matrix_multiplyPfS_PiS0_S_S0_,(.L_x_13 - _Z15matrix_multiplyPfS_PiS0_S_S0_)
        .other          _Z15matrix_multiplyPfS_PiS0_S_S0_,@"STO_CUDA_ENTRY STV_DEFAULT"
_Z15matrix_multiplyPfS_PiS0_S_S0_:
.text._Z15matrix_multiplyPfS_PiS0_S_S0_:
[----:B------:R-:W0:Y:S01]  /*0000*/  LDC R1, c[0x0][0x37c] ;  /* 0x0000df00ff017b82 */ /* 0x000e220000000800 */
[----:B------:R-:W1:Y:S07]  /*0010*/  S2R R3, SR_TID.X ;  /* 0x0000000000037919 */ /* 0x000e6e0000002100 */
[----:B------:R-:W1:Y:S01]  /*0020*/  S2UR UR6, SR_CTAID.X ;  /* 0x00000000000679c3 */ /* 0x000e620000002500 */
[----:B------:R-:W2:Y:S01]  /*0030*/  LDCU UR5, c[0x0][0x2fc] ;  /* 0x00005f80ff0577ac */ /* 0x000ea20008000800 */
[----:B0-----:R-:W-:Y:S01]  /*0040*/  IADD3 R1, PT, PT, R1, -0x8, RZ ;  /* 0xfffffff801017810 */ /* 0x001fe20007ffe0ff */
[----:B------:R-:W-:Y:S01]  /*0050*/  BSSY.RECONVERGENT B6, `(.L_x_0) ;  /* 0x0000012000067945 */ /* 0x000fe20003800200 */
[----:B------:R-:W0:Y:S04]  /*0060*/  LDCU UR4, c[0x0][0x2f8] ;  /* 0x00005f00ff0477ac */ /* 0x000e280008000800 */
[----:B------:R-:W3:Y:S01]  /*0070*/  LDC R16, c[0x0][0x360] ;  /* 0x0000d800ff107b82 */ /* 0x000ee20000000800 */
[----:B------:R-:W4:Y:S07]  /*0080*/  LDCU.64 UR36, c[0x0][0x358] ;  /* 0x00006b00ff2477ac */ /* 0x000f2e0008000a00 */
[----:B------:R-:W4:Y:S01]  /*0090*/  LDC R17, c[0x0][0x370] ;  /* 0x0000dc00ff117b82 */ /* 0x000f220000000800 */
[----:B0-----:R-:W-:-:S04]  /*00a0*/  IADD3 R6, P1, PT, R1, UR4, RZ ;  /* 0x0000000401067c10 */ /* 0x001fc8000ff3e0ff */
[----:B--2---:R-:W-:Y:S02]  /*00b0*/  IADD3.X R7, PT, PT, RZ, UR5, RZ, P1, !PT ;  /* 0x00000005ff077c10 */ /* 0x004fe40008ffe4ff */
[----:B-1----:R-:W-:Y:S01]  /*00c0*/  LOP3.LUT P0, RZ, R3, UR6, RZ, 0xfc, !PT ;  /* 0x0000000603ff7c12 */ /* 0x002fe2000f80fcff */
[----:B---3--:R-:W-:-:S12]  /*00d0*/  IMAD R18, R16, UR6, R3 ;  /* 0x0000000610127c24 */ /* 0x008fd8000f8e0203 */
[----:B------:R-:W-:Y:S05]  /*00e0*/  @P0 BRA `(.L_x_1) ;  /* 0x0000000000200947 */ /* 0x000fea0003800000 */
[----:B------:R-:W-:Y:S01]  /*00f0*/  MOV R0, 0x0 ;  /* 0x0000000000007802 */ /* 0x000fe20000000f00 */
[----:B----4-:R0:W-:Y:S01]  /*0100*/  STL.64 [R1], R16 ;  /* 0x0000001001007387 */ /* 0x0101e20000100a00 */
[----:B------:R-:W1:Y:S02]  /*0110*/  LDCU.64 UR4, c[0x4][0x8] ;  /* 0x01000100ff0477ac */ /* 0x000e640008000a00 */
[----:B------:R0:W2:Y:S01]  /*0120*/  LDC.64 R2, c[0x4][R0] ;  /* 0x0100000000027b82 */ /* 0x0000a20000000a00 */
[----:B-1----:R-:W-:Y:S02]  /*0130*/  MOV R4, UR4 ;  /* 0x0000000400047c02 */ /* 0x002fe40008000f00 */
[----:B0-----:R-:W-:-:S07]  /*0140*/  MOV R5, UR5 ;  /* 0x0000000500057c02 */ /* 0x001fce0008000f00 */
[----:B------:R-:W-:-:S07]  /*0150*/  LEPC R20, `(.L_x_1) ;  /* 0x000000001014794e */ /* 0x000fce0000000000 */
[----:B--2---:R-:W-:Y:S05]  /*0160*/  CALL.ABS.NOINC R2 ;  /* 0x0000000002007343 */ /* 0x004fea0003c00000 */
.L_x_1:
[----:B----4-:R-:W-:Y:S05]  /*0170*/  BSYNC.RECONVERGENT B6 ;  /* 0x0000000000067941 */ /* 0x010fea0003800200 */
.L_x_0:
[----:B------:R-:W0:Y:S02]  /*0180*/  LDC.64 R2, c[0x0][0x390] ;  /* 0x0000e400ff027b82 */ /* 0x000e240000000a00 */
[----:B0-----:R-:W2:Y:S02]  /*0190*/  LDG.E R7, desc[UR36][R2.64] ;  /* 0x0000002402077981 */ /* 0x001ea4000c1e1900 */
[----:B--2---:R-:W-:-:S13]  /*01a0*/  ISETP.GE.AND P0, PT, R18, R7, PT ;  /* 0x000000071200720c */ /* 0x004fda0003f06270 */
[----:B------:R-:W-:Y:S05]  /*01b0*/  @P0 EXIT ;  /* 0x000000000000094d */ /* 0x000fea0003800000 */
[----:B------:R-:W0:Y:S08]  /*01c0*/  LDC.64 R4, c[0x0][0x398] ;  /* 0x0000e600ff047b82 */ /* 0x000e300000000a00 */
[----:B------:R-:W1:Y:S01]  /*01d0*/  LDC.64 R2, c[0x0][0x380] ;  /* 0x0000e000ff027b82 */ /* 0x000e620000000a00 */
[----:B0-----:R0:W5:Y:S01]  /*01e0*/  LDG.E R11, desc[UR36][R4.64+0x4] ;  /* 0x00000424040b7981 */ /* 0x001162000c1e1900 */
[----:B------:R-:W-:Y:S01]  /*01f0*/  IMAD R17, R16, R17, RZ ;  /* 0x0000001110117224 */ /* 0x000fe200078e02ff */
[----:B-1----:R-:W-:-:S04]  /*0200*/  IADD3 R2, P0, PT, R2, 0x20, RZ ;  /* 0x0000002002027810 */ /* 0x002fc80007f1e0ff */
[----:B0-----:R-:W-:-:S09]  /*0210*/  IADD3.X R3, PT, PT, RZ, R3, RZ, P0, !PT ;  /* 0x00000003ff037210 */ /* 0x001fd200007fe4ff */
.L_x_11:
[----:B-----5:R-:W-:Y:S01]  /*0220*/  ISETP.GE.AND P0, PT, R11, 0x1, PT ;  /* 0x000000010b00780c */ /* 0x020fe20003f06270 */
[----:B------:R-:W-:-:S12]  /*0230*/  BSSY.RECONVERGENT B0, `(.L_x_2) ;  /* 0x00000b0000007945 */ /* 0x000fd80003800200 */
[----:B0-----:R-:W-:Y:S05]  /*0240*/  @!P0 BRA `(.L_x_3) ;  /* 0x0000000800b88947 */ /* 0x001fea0003800000 */
[----:B------:R-:W-:Y:S01]  /*0250*/  HFMA2 R0, -RZ, RZ, 0, 0 ;  /* 0x00000000ff007431 */ /* 0x000fe200000001ff */
[----:B------:R-:W-:Y:S06]  /*0260*/  BSSY.RECONVERGENT B1, `(.L_x_4) ;  /* 0x00000aa000017945 */ /* 0x000fec0003800200 */
.L_x_10:
[----:B------:R-:W0:Y:S02]  /*0270*/  LDC.64 R4, c[0x0][0x398] ;  /* 0x0000e600ff047b82 */ /* 0x000e240000000a00 */
[----:B0-----:R-:W2:Y:S01]  /*0280*/  LDG.E R15, desc[UR36][R4.64] ;  /* 0x00000024040f7981 */ /* 0x001ea2000c1e1900 */
[----:B------:R-:W-:Y:S01]  /*0290*/  IMAD.MOV.U32 R20, RZ, RZ, RZ ;  /* 0x000000ffff147224 */ /* 0x000fe200078e00ff */
[----:B--2---:R-:W-:-:S13]  /*02a0*/  ISETP.GE.AND P0, PT, R15, 0x1, PT ;  /* 0x000000010f00780c */ /* 0x004fda0003f06270 */
[----:B------:R-:W-:Y:S05]  /*02b0*/  @!P0 BRA `(.L_x_5) ;  /* 0x0000000800708947 */ /* 0x000fea0003800000 */
[----:B------:R-:W0:Y:S02]  /*02c0*/  LDC.64 R6, c[0x0][0x390] ;  /* 0x0000e400ff067b82 */ /* 0x000e240000000a00 */
[----:B0-----:R-:W2:Y:S01]  /*02d0*/  LDG.E R7, desc[UR36][R6.64+0x4] ;  /* 0x0000042406077981 */ /* 0x001ea2000c1e1900 */
[C---:B------:R-:W-:Y:S01]  /*02e0*/  ISETP.GE.U32.AND P1, PT, R15.reuse, 0x10, PT ;  /* 0x000000100f00780c */ /* 0x040fe20003f26070 */
[----:B------:R-:W-:Y:S01]  /*02f0*/  HFMA2 R13, -RZ, RZ, 0, 0 ;  /* 0x00000000ff0d7431 */ /* 0x000fe200000001ff */
[C---:B------:R-:W-:Y:S01]  /*0300*/  LOP3.LUT R14, R15.reuse, 0xf, RZ, 0xc0, !PT ;  /* 0x0000000f0f0e7812 */ /* 0x040fe200078ec0ff */
[----:B------:R-:W-:Y:S01]  /*0310*/  IMAD R10, R15, R0, RZ ;  /* 0x000000000f0a7224 */ /* 0x000fe200078e02ff */
[----:B------:R-:W-:Y:S02]  /*0320*/  MOV R20, RZ ;  /* 0x000000ff00147202 */ /* 0x000fe40000000f00 */
[----:B------:R-:W-:Y:S01]  /*0330*/  ISETP.NE.AND P0, PT, R14, RZ, PT ;  /* 0x000000ff0e00720c */ /* 0x000fe20003f05270 */
[----:B--2---:R-:W-:-:S06]  /*0340*/  IMAD R12, R7, R18, RZ ;  /* 0x00000012070c7224 */ /* 0x004fcc00078e02ff */
[----:B------:R-:W-:Y:S06]  /*0350*/  @!P1 BRA `(.L_x_6) ;  /* 0x00000004000c9947 */ /* 0x000fec0003800000 */
[----:B------:R-:W0:Y:S01]  /*0360*/  LDC.64 R6, c[0x0][0x388] ;  /* 0x0000e200ff067b82 */ /* 0x000e220000000a00 */
[----:B------:R-:W-:Y:S01]  /*0370*/  LOP3.LUT R13, R15, 0x7ffffff0, RZ, 0xc0, !PT ;  /* 0x7ffffff00f0d7812 */ /* 0x000fe200078ec0ff */
[----:B------:R-:W-:Y:S01]  /*0380*/  BSSY.RECONVERGENT B2, `(.L_x_6) ;  /* 0x0000040000027945 */ /* 0x000fe20003800200 */
[----:B------:R-:W-:Y:S01]  /*0390*/  MOV R20, RZ ;  /* 0x000000ff00147202 */ /* 0x000fe20000000f00 */
[----:B------:R-:W-:Y:S01]  /*03a0*/  IMAD.MOV.U32 R19, RZ, RZ, R12 ;  /* 0x000000ffff137224 */ /* 0x000fe200078e000c */
[----:B------:R-:W-:Y:S01]  /*03b0*/  IADD3 R16, PT, PT, -R13, RZ, RZ ;  /* 0x000000ff0d107210 */ /* 0x000fe20007ffe1ff */
[----:B0-----:R-:W-:-:S03]  /*03c0*/  IMAD.WIDE.U32 R6, R10, 0x4, R6 ;  /* 0x000000040a067825 */ /* 0x001fc600078e0006 */
[----:B------:R-:W-:-:S04]  /*03d0*/  IADD3 R22, P1, PT, R6, 0x20, RZ ;  /* 0x0000002006167810 */ /* 0x000fc80007f3e0ff */
[----:B------:R-:W-:-:S09]  /*03e0*/  IADD3.X R23, PT, PT, RZ, R7, RZ, P1, !PT ;  /* 0x00000007ff177210 */ /* 0x000fd20000ffe4ff */
.L_x_7:
[----:B------:R-:W-:Y:S01]  /*03f0*/  IMAD.WIDE R6, R19, 0x4, R2 ;  /* 0x0000000413067825 */ /* 0x000fe200078e0202 */
[----:B------:R-:W-:Y:S02]  /*0400*/  MOV R8, R22 ;  /* 0x0000001600087202 */ /* 0x000fe40000000f00 */
[----:B------:R-:W-:Y:S02]  /*0410*/  MOV R9, R23 ;  /* 0x0000001700097202 */ /* 0x000fe40000000f00 */
[----:B------:R-:W2:Y:S04]  /*0420*/  LDG.E R23, desc[UR36][R6.64+-0x20] ;  /* 0xffffe02406177981 */ /* 0x000ea8000c1e1900 */
[----:B------:R-:W2:Y:S04]  /*0430*/  LDG.E R24, desc[UR36][R8.64+-0x20] ;  /* 0xffffe02408187981 */ /* 0x000ea8000c1e1900 */
[----:B------:R-:W3:Y:S04]  /*0440*/  LDG.E R25, desc[UR36][R8.64+-0x1c] ;  /* 0xffffe42408197981 */ /* 0x000ee8000c1e1900 */
[----:B------:R-:W3:Y:S04]  /*0450*/  LDG.E R26, desc[UR36][R6.64+-0x1c] ;  /* 0xffffe424061a7981 */ /* 0x000ee8000c1e1900 */
[----:B------:R-:W4:Y:S04]  /*0460*/  LDG.E R22, desc[UR36][R8.64+-0x18] ;  /* 0xffffe82408167981 */ /* 0x000f28000c1e1900 */
[----:B------:R-:W4:Y:S04]  /*0470*/  LDG.E R21, desc[UR36][R6.64+-0x18] ;  /* 0xffffe82406157981 */ /* 0x000f28000c1e1900 */
[----:B------:R-:W5:Y:S04]  /*0480*/  LDG.E R27, desc[UR36][R6.64+-0x4] ;  /* 0xfffffc24061b7981 */ /* 0x000f68000c1e1900 */
[----:B------:R-:W5:Y:S01]  /*0490*/  LDG.E R29, desc[UR36][R6.64+0x14] ;  /* 0x00001424061d7981 */ /* 0x000f62000c1e1900 */
[----:B--2---:R-:W-:-:S03]  /*04a0*/  FFMA R23, R23, R24, R20 ;  /* 0x0000001817177223 */ /* 0x004fc60000000014 */
[----:B------:R-:W2:Y:S04]  /*04b0*/  LDG.E R24, desc[UR36][R8.64+-0x14] ;  /* 0xffffec2408187981 */ /* 0x000ea8000c1e1900 */
[----:B------:R-:W5:Y:S01]  /*04c0*/  LDG.E R20, desc[UR36][R6.64+-0xc] ;  /* 0xfffff42406147981 */ /* 0x000f62000c1e1900 */
[----:B---3--:R-:W-:-:S03]  /*04d0*/  FFMA R26, R26, R25, R23 ;  /* 0x000000191a1a7223 */ /* 0x008fc60000000017 */
[----:B------:R-:W2:Y:S04]  /*04e0*/  LDG.E R23, desc[UR36][R6.64+-0x14] ;  /* 0xffffec2406177981 */ /* 0x000ea8000c1e1900 */
[----:B------:R-:W3:Y:S01]  /*04f0*/  LDG.E R25, desc[UR36][R6.64+-0x10] ;  /* 0xfffff02406197981 */ /* 0x000ee2000c1e1900 */
[----:B----4-:R-:W-:-:S03]  /*0500*/  FFMA R22, R21, R22, R26 ;  /* 0x0000001615167223 */ /* 0x010fc6000000001a */
[----:B------:R-:W3:Y:S04]  /*0510*/  LDG.E R26, desc[UR36][R8.64+-0x10] ;  /* 0xfffff024081a7981 */ /* 0x000ee8000c1e1900 */
[----:B------:R-:W5:Y:S01]  /*0520*/  LDG.E R21, desc[UR36][R8.64+-0xc] ;  /* 0xfffff42408157981 */ /* 0x000f62000c1e1900 */
[----:B--2---:R-:W-:-:S03]  /*0530*/  FFMA R22, R23, R24, R22 ;  /* 0x0000001817167223 */ /* 0x004fc60000000016 */
[----:B------:R-:W2:Y:S04]  /*0540*/  LDG.E R23, desc[UR36][R8.64+-0x8] ;  /* 0xfffff82408177981 */ /* 0x000ea8000c1e1900 */
[----:B------:R-:W4:Y:S01]  /*0550*/  LDG.E R24, desc[UR36][R8.64+-0x4] ;  /* 0xfffffc2408187981 */ /* 0x000f22000c1e1900 */
[----:B---3--:R-:W-:-:S03]  /*0560*/  FFMA R25, R25, R26, R22 ;  /* 0x0000001a19197223 */ /* 0x008fc60000000016 */
[----:B------:R-:W2:Y:S01]  /*0570*/  LDG.E R22, desc[UR36][R6.64+-0x8] ;  /* 0xfffff82406167981 */ /* 0x000ea2000c1e1900 */
[----:B-----5:R-:W-:-:S03]  /*0580*/  FFMA R25, R20, R21, R25 ;  /* 0x0000001514197223 */ /* 0x020fc60000000019 */
[----:B------:R-:W3:Y:S04]  /*0590*/  LDG.E R21, desc[UR36][R8.64] ;  /* 0x0000002408157981 */ /* 0x000ee8000c1e1900 */
[----:B------:R-:W3:Y:S04]  /*05a0*/  LDG.E R20, desc[UR36][R6.64] ;  /* 0x0000002406147981 */ /* 0x000ee8000c1e1900 */
[----:B------:R-:W5:Y:S01]  /*05b0*/  LDG.E R26, desc[UR36][R8.64+0x14] ;  /* 0x00001424081a7981 */ /* 0x000f62000c1e1900 */
[----:B--2---:R-:W-:-:S03]  /*05c0*/  FFMA R22, R22, R23, R25 ;  /* 0x0000001716167223 */ /* 0x004fc60000000019 */
[----:B------:R-:W2:Y:S01]  /*05d0*/  LDG.E R23, desc[UR36][R8.64+0x4] ;  /* 0x0000042408177981 */ /* 0x000ea2000c1e1900 */
[----:B----4-:R-:W-:-:S03]  /*05e0*/  FFMA R27, R27, R24, R22 ;  /* 0x000000181b1b7223 */ /* 0x010fc60000000016 */
[----:B------:R-:W2:Y:S04]  /*05f0*/  LDG.E R22, desc[UR36][R6.64+0x4] ;  /* 0x0000042406167981 */ /* 0x000ea8000c1e1900 */
[----:B------:R-:W4:Y:S04]  /*0600*/  LDG.E R24, desc[UR36][R8.64+0x8] ;  /* 0x0000082408187981 */ /* 0x000f28000c1e1900 */
[----:B------:R-:W4:Y:S01]  /*0610*/  LDG.E R25, desc[UR36][R6.64+0x8] ;  /* 0x0000082406197981 */ /* 0x000f22000c1e1900 */
[----:B---3--:R-:W-:-:S03]  /*0620*/  FFMA R27, R20, R21, R27 ;  /* 0x00000015141b7223 */ /* 0x008fc6000000001b */
[----:B------:R-:W3:Y:S04]  /*0630*/  LDG.E R20, desc[UR36][R8.64+0xc] ;  /* 0x00000c2408147981 */ /* 0x000ee8000c1e1900 */
[----:B------:R-:W3:Y:S01]  /*0640*/  LDG.E R21, desc[UR36][R6.64+0xc] ;  /* 0x00000c2406157981 */ /* 0x000ee2000c1e1900 */
[----:B--2---:R-:W-:-:S03]  /*0650*/  FFMA R22, R22, R23, R27 ;  /* 0x0000001716167223 */ /* 0x004fc6000000001b */
[----:B------:R-:W2:Y:S01]  /*0660*/  LDG.E R23, desc[UR36][R8.64+0x10] ;  /* 0x0000102408177981 */ /* 0x000ea2000c1e1900 */
[----:B----4-:R-:W-:-:S03]  /*0670*/  FFMA R24, R25, R24, R22 ;  /* 0x0000001819187223 */ /* 0x010fc60000000016 */
[----:B------:R-:W2:Y:S04]  /*0680*/  LDG.E R22, desc[UR36][R6.64+0x10] ;  /* 0x0000102406167981 */ /* 0x000ea8000c1e1900 */
[----:B------:R-:W4:Y:S01]  /*0690*/  LDG.E R25, desc[UR36][R8.64+0x1c] ;  /* 0x00001c2408197981 */ /* 0x000f22000c1e1900 */
[----:B---3--:R-:W-:-:S03]  /*06a0*/  FFMA R27, R21, R20, R24 ;  /* 0x00000014151b7223 */ /* 0x008fc60000000018 */
[----:B------:R-:W3:Y:S04]  /*06b0*/  LDG.E R20, desc[UR36][R8.64+0x18] ;  /* 0x0000182408147981 */ /* 0x000ee8000c1e1900 */
[----:B------:R-:W3:Y:S04]  /*06c0*/  LDG.E R21, desc[UR36][R6.64+0x18] ;  /* 0x0000182406157981 */ /* 0x000ee8000c1e1900 */
[----:B------:R-:W4:Y:S01]  /*06d0*/  LDG.E R24, desc[UR36][R6.64+0x1c] ;  /* 0x00001c2406187981 */ /* 0x000f22000c1e1900 */
[----:B------:R-:W-:-:S04]  /*06e0*/  IADD3 R16, PT, PT, R16, 0x10, RZ ;  /* 0x0000001010107810 */ /* 0x000fc80007ffe0ff */
[----:B------:R-:W-:Y:S02]  /*06f0*/  ISETP.NE.AND P1, PT, R16, RZ, PT ;  /* 0x000000ff1000720c */ /* 0x000fe40003f25270 */
[----:B------:R-:W-:Y:S01]  /*0700*/  IADD3 R19, PT, PT, R19, 0x10, RZ ;  /* 0x0000001013137810 */ /* 0x000fe20007ffe0ff */
[----:B--2---:R-:W-:-:S04]  /*0710*/  FFMA R22, R22, R23, R27 ;  /* 0x0000001716167223 */ /* 0x004fc8000000001b */
[----:B-----5:R-:W-:Y:S01]  /*0720*/  FFMA R26, R29, R26, R22 ;  /* 0x0000001a1d1a7223 */ /* 0x020fe20000000016 */
[----:B------:R-:W-:-:S03]  /*0730*/  IADD3 R22, P2, PT, R8, 0x40, RZ ;  /* 0x0000004008167810 */ /* 0x000fc60007f5e0ff */
[----:B---3--:R-:W-:Y:S02]  /*0740*/  FFMA R21, R21, R20, R26 ;  /* 0x0000001415157223 */ /* 0x008fe4000000001a */
[----:B------:R-:W-:Y:S02]  /*0750*/  IMAD.X R23, RZ, RZ, R9, P2 ;  /* 0x000000ffff177224 */ /* 0x000fe400010e0609 */
[----:B----4-:R-:W-:Y:S01]  /*0760*/  FFMA R20, R24, R25, R21 ;  /* 0x0000001918147223 */ /* 0x010fe20000000015 */
[----:B------:R-:W-:Y:S06]  /*0770*/  @P1 BRA `(.L_x_7) ;  /* 0xfffffffc001c1947 */ /* 0x000fec000383ffff */
[----:B------:R-:W-:Y:S05]  /*0780*/  BSYNC.RECONVERGENT B2 ;  /* 0x0000000000027941 */ /* 0x000fea0003800200 */
.L_x_6:
[----:B------:R-:W-:Y:S05]  /*0790*/  @!P0 BRA `(.L_x_5) ;  /* 0x0000000400388947 */ /* 0x000fea0003800000 */
[----:B------:R-:W-:Y:S02]  /*07a0*/  ISETP.GE.U32.AND P0, PT, R14, 0x8, PT ;  /* 0x000000080e00780c */ /* 0x000fe40003f06070 */
[----:B------:R-:W-:-:S04]  /*07b0*/  LOP3.LUT R22, R15, 0x7, RZ, 0xc0, !PT ;  /* 0x000000070f167812 */ /* 0x000fc800078ec0ff */
[----:B------:R-:W-:-:S07]  /*07c0*/  ISETP.NE.AND P1, PT, R22, RZ, PT ;  /* 0x000000ff1600720c */ /* 0x000fce0003f25270 */
[----:B------:R-:W-:Y:S06]  /*07d0*/  @!P0 BRA `(.L_x_8) ;  /* 0x00000000007c8947 */ /* 0x000fec0003800000 */
[----:B------:R-:W0:Y:S01]  /*07e0*/  LDC.64 R6, c[0x0][0x380] ;  /* 0x0000e000ff067b82 */ /* 0x000e220000000a00 */
[-C--:B------:R-:W-:Y:S02]  /*07f0*/  IADD3 R19, PT, PT, R12, R13.reuse, RZ ;  /* 0x0000000d0c137210 */ /* 0x080fe40007ffe0ff */
[----:B------:R-:W-:-:S05]  /*0800*/  IADD3 R21, PT, PT, R10, R13, RZ ;  /* 0x0000000d0a157210 */ /* 0x000fca0007ffe0ff */
[----:B------:R-:W1:Y:S01]  /*0810*/  LDC.64 R8, c[0x0][0x388] ;  /* 0x0000e200ff087b82 */ /* 0x000e620000000a00 */
[----:B0-----:R-:W-:-:S05]  /*0820*/  IMAD.WIDE R6, R19, 0x4, R6 ;  /* 0x0000000413067825 */ /* 0x001fca00078e0206 */
[----:B------:R-:W2:Y:S01]  /*0830*/  LDG.E R19, desc[UR36][R6.64] ;  /* 0x0000002406137981 */ /* 0x000ea2000c1e1900 */
[----:B-1----:R-:W-:-:S03]  /*0840*/  IMAD.WIDE R8, R21, 0x4, R8 ;  /* 0x0000000415087825 */ /* 0x002fc600078e0208 */
[----:B------:R-:W3:Y:S04]  /*0850*/  LDG.E R23, desc[UR36][R6.64+0x4] ;  /* 0x0000042406177981 */ /* 0x000ee8000c1e1900 */
[----:B------:R-:W2:Y:S04]  /*0860*/  LDG.E R14, desc[UR36][R8.64] ;  /* 0x00000024080e7981 */ /* 0x000ea8000c1e1900 */
[----:B------:R-:W3:Y:S04]  /*0870*/  LDG.E R24, desc[UR36][R8.64+0x4] ;  /* 0x0000042408187981 */ /* 0x000ee8000c1e1900 */
[----:B------:R-:W4:Y:S04]  /*0880*/  LDG.E R21, desc[UR36][R6.64+0x8] ;  /* 0x0000082406157981 */ /* 0x000f28000c1e1900 */
[----:B------:R-:W4:Y:S04]  /*0890*/  LDG.E R16, desc[UR36][R8.64+0x8] ;  /* 0x0000082408107981 */ /* 0x000f28000c1e1900 */
[----:B------:R-:W5:Y:S04]  /*08a0*/  LDG.E R25, desc[UR36][R8.64+0x14] ;  /* 0x0000142408197981 */ /* 0x000f68000c1e1900 */
[----:B------:R-:W5:Y:S04]  /*08b0*/  LDG.E R26, desc[UR36][R8.64+0x18] ;  /* 0x00001824081a7981 */ /* 0x000f68000c1e1900 */
[----:B------:R-:W5:Y:S01]  /*08c0*/  LDG.E R28, desc[UR36][R8.64+0x1c] ;  /* 0x00001c24081c7981 */ /* 0x000f62000c1e1900 */
[----:B--2---:R-:W-:-:S03]  /*08d0*/  FFMA R20, R19, R14, R20 ;  /* 0x0000000e13147223 */ /* 0x004fc60000000014 */
[----:B------:R-:W2:Y:S01]  /*08e0*/  LDG.E R14, desc[UR36][R6.64+0xc] ;  /* 0x00000c24060e7981 */ /* 0x000ea2000c1e1900 */
[----:B---3--:R-:W-:-:S03]  /*08f0*/  FFMA R24, R23, R24, R20 ;  /* 0x0000001817187223 */ /* 0x008fc60000000014 */
[----:B------:R-:W2:Y:S04]  /*0900*/  LDG.E R19, desc[UR36][R8.64+0xc] ;  /* 0x00000c2408137981 */ /* 0x000ea8000c1e1900 */
[----:B------:R-:W3:Y:S04]  /*0910*/  LDG.E R20, desc[UR36][R6.64+0x10] ;  /* 0x0000102406147981 */ /* 0x000ee8000c1e1900 */
[----:B------:R-:W3:Y:S01]  /*0920*/  LDG.E R23, desc[UR36][R8.64+0x10] ;  /* 0x0000102408177981 */ /* 0x000ee2000c1e1900 */
[----:B----4-:R-:W-:-:S03]  /*0930*/  FFMA R27, R21, R16, R24 ;  /* 0x00000010151b7223 */ /* 0x010fc60000000018 */
[----:B------:R-:W5:Y:S04]  /*0940*/  LDG.E R24, desc[UR36][R6.64+0x14] ;  /* 0x0000142406187981 */ /* 0x000f68000c1e1900 */
[----:B------:R-:W4:Y:S04]  /*0950*/  LDG.E R16, desc[UR36][R6.64+0x18] ;  /* 0x0000182406107981 */ /* 0x000f28000c1e1900 */
[----:B------:R-:W4:Y:S01]  /*0960*/  LDG.E R21, desc[UR36][R6.64+0x1c] ;  /* 0x00001c2406157981 */ /* 0x000f22000c1e1900 */
[----:B------:R-:W-:Y:S01]  /*0970*/  IADD3 R13, PT, PT, R13, 0x8, RZ ;  /* 0x000000080d0d7810 */ /* 0x000fe20007ffe0ff */
[----:B--2---:R-:W-:-:S04]  /*0980*/  FFMA R19, R14, R19, R27 ;  /* 0x000000130e137223 */ /* 0x004fc8000000001b */
[----:B---3--:R-:W-:-:S04]  /*0990*/  FFMA R19, R20, R23, R19 ;  /* 0x0000001714137223 */ /* 0x008fc80000000013 */
[----:B-----5:R-:W-:-:S04]  /*09a0*/  FFMA R19, R24, R25, R19 ;  /* 0x0000001918137223 */ /* 0x020fc80000000013 */
[----:B----4-:R-:W-:-:S04]  /*09b0*/  FFMA R16, R16, R26, R19 ;  /* 0x0000001a10107223 */ /* 0x010fc80000000013 */
[----:B------:R-:W-:-:S07]  /*09c0*/  FFMA R20, R21, R28, R16 ;  /* 0x0000001c15147223 */ /* 0x000fce0000000010 */
.L_x_8:
[----:B------:R-:W-:Y:S05]  /*09d0*/  @!P1 BRA `(.L_x_5) ;  /* 0x0000000000a89947 */ /* 0x000fea0003800000 */
[----:B------:R-:W-:Y:S02]  /*09e0*/  ISETP.GE.U32.AND P0, PT, R22, 0x4, PT ;  /* 0x000000041600780c */ /* 0x000fe40003f06070 */
[----:B------:R-:W-:-:S04]  /*09f0*/  LOP3.LUT R15, R15, 0x3, RZ, 0xc0, !PT ;  /* 0x000000030f0f7812 */ /* 0x000fc800078ec0ff */
[----:B------:R-:W-:-:S07]  /*0a00*/  ISETP.NE.AND P1, PT, R15, RZ, PT ;  /* 0x000000ff0f00720c */ /* 0x000fce0003f25270 */
[----:B------:R-:W-:Y:S06]  /*0a10*/  @!P0 BRA `(.L_x_9) ;  /* 0x00000000004c8947 */ /* 0x000fec0003800000 */
[----:B------:R-:W0:Y:S01]  /*0a20*/  LDC.64 R8, c[0x0][0x380] ;  /* 0x0000e000ff087b82 */ /* 0x000e220000000a00 */
[----:B------:R-:W-:Y:S01]  /*0a30*/  IADD3 R19, PT, PT, R12, R13, RZ ;  /* 0x0000000d0c137210 */ /* 0x000fe20007ffe0ff */
[----:B------:R-:W-:-:S06]  /*0a40*/  IMAD.IADD R21, R10, 0x1, R13 ;  /* 0x000000010a157824 */ /* 0x000fcc00078e020d */
[----:B------:R-:W1:Y:S01]  /*0a50*/  LDC.64 R6, c[0x0][0x388] ;  /* 0x0000e200ff067b82 */ /* 0x000e620000000a00 */
[----:B0-----:R-:W-:-:S05]  /*0a60*/  IMAD.WIDE R8, R19, 0x4, R8 ;  /* 0x0000000413087825 */ /* 0x001fca00078e0208 */
[----:B------:R-:W2:Y:S01]  /*0a70*/  LDG.E R19, desc[UR36][R8.64] ;  /* 0x0000002408137981 */ /* 0x000ea2000c1e1900 */
[----:B-1----:R-:W-:-:S03]  /*0a80*/  IMAD.WIDE R6, R21, 0x4, R6 ;  /* 0x0000000415067825 */ /* 0x002fc600078e0206 */
[----:B------:R-:W3:Y:S04]  /*0a90*/  LDG.E R23, desc[UR36][R8.64+0x8] ;  /* 0x0000082408177981 */ /* 0x000ee8000c1e1900 */
[----:B------:R-:W2:Y:S04]  /*0aa0*/  LDG.E R14, desc[UR36][R6.64] ;  /* 0x00000024060e7981 */ /* 0x000ea8000c1e1900 */
[----:B------:R-:W4:Y:S04]  /*0ab0*/  LDG.E R21, desc[UR36][R8.64+0x4] ;  /* 0x0000042408157981 */ /* 0x000f28000c1e1900 */
[----:B------:R-:W4:Y:S04]  /*0ac0*/  LDG.E R16, desc[UR36][R6.64+0x4] ;  /* 0x0000042406107981 */ /* 0x000f28000c1e1900 */
[----:B------:R-:W3:Y:S04]  /*0ad0*/  LDG.E R22, desc[UR36][R6.64+0x8] ;  /* 0x0000082406167981 */ /* 0x000ee8000c1e1900 */
[----:B------:R-:W5:Y:S04]  /*0ae0*/  LDG.E R25, desc[UR36][R8.64+0xc] ;  /* 0x00000c2408197981 */ /* 0x000f68000c1e1900 */
[----:B------:R-:W5:Y:S01]  /*0af0*/  LDG.E R24, desc[UR36][R6.64+0xc] ;  /* 0x00000c2406187981 */ /* 0x000f62000c1e1900 */
[----:B------:R-:W-:Y:S01]  /*0b00*/  IADD3 R13, PT, PT, R13, 0x4, RZ ;  /* 0x000000040d0d7810 */ /* 0x000fe20007ffe0ff */
[----:B--2---:R-:W-:-:S04]  /*0b10*/  FFMA R14, R19, R14, R20 ;  /* 0x0000000e130e7223 */ /* 0x004fc80000000014 */
[----:B----4-:R-:W-:-:S04]  /*0b20*/  FFMA R14, R21, R16, R14 ;  /* 0x00000010150e7223 */ /* 0x010fc8000000000e */
[----:B---3--:R-:W-:-:S04]  /*0b30*/  FFMA R14, R23, R22, R14 ;  /* 0x00000016170e7223 */ /* 0x008fc8000000000e */
[----:B-----5:R-:W-:-:S07]  /*0b40*/  FFMA R20, R25, R24, R14 ;  /* 0x0000001819147223 */ /* 0x020fce000000000e */
.L_x_9:
[----:B------:R-:W-:Y:S05]  /*0b50*/  @!P1 BRA `(.L_x_5) ;  /* 0x0000000000489947 */ /* 0x000fea0003800000 */
[----:B------:R-:W0:Y:S01]  /*0b60*/  LDC.64 R8, c[0x0][0x380] ;  /* 0x0000e000ff087b82 */ /* 0x000e220000000a00 */
[-C--:B------:R-:W-:Y:S02]  /*0b70*/  IADD3 R19, PT, PT, R12, R13.reuse, RZ ;  /* 0x0000000d0c137210 */ /* 0x080fe40007ffe0ff */
[----:B------:R-:W-:-:S05]  /*0b80*/  IADD3 R13, PT, PT, R10, R13, RZ ;  /* 0x0000000d0a0d7210 */ /* 0x000fca0007ffe0ff */
[----:B------:R-:W1:Y:S01]  /*0b90*/  LDC.64 R6, c[0x0][0x388] ;  /* 0x0000e200ff067b82 */ /* 0x000e620000000a00 */
[----:B0-----:R-:W-:-:S04]  /*0ba0*/  IMAD.WIDE R8, R19, 0x4, R8 ;  /* 0x0000000413087825 */ /* 0x001fc800078e0208 */
[----:B-1----:R-:W-:Y:S02]  /*0bb0*/  IMAD.WIDE R6, R13, 0x4, R6 ;  /* 0x000000040d067825 */ /* 0x002fe400078e0206 */
[----:B------:R-:W2:Y:S04]  /*0bc0*/  LDG.E R13, desc[UR36][R8.64] ;  /* 0x00000024080d7981 */ /* 0x000ea8000c1e1900 */
[----:B------:R-:W2:Y:S01]  /*0bd0*/  LDG.E R10, desc[UR36][R6.64] ;  /* 0x00000024060a7981 */ /* 0x000ea2000c1e1900 */
[----:B------:R-:W-:Y:S01]  /*0be0*/  ISETP.NE.AND P0, PT, R15, 0x1, PT ;  /* 0x000000010f00780c */ /* 0x000fe20003f05270 */
[----:B--2---:R-:W-:-:S12]  /*0bf0*/  FFMA R20, R13, R10, R20 ;  /* 0x0000000a0d147223 */ /* 0x004fd80000000014 */
[----:B------:R-:W-:Y:S05]  /*0c00*/  @!P0 BRA `(.L_x_5) ;  /* 0x00000000001c8947 */ /* 0x000fea0003800000 */
[----:B------:R-:W-:Y:S01]  /*0c10*/  ISETP.NE.AND P0, PT, R15, 0x2, PT ;  /* 0x000000020f00780c */ /* 0x000fe20003f05270 */
[----:B------:R-:W2:Y:S04]  /*0c20*/  LDG.E R13, desc[UR36][R8.64+0x4] ;  /* 0x00000424080d7981 */ /* 0x000ea8000c1e1900 */
[----:B------:R-:W2:Y:S08]  /*0c30*/  LDG.E R10, desc[UR36][R6.64+0x4] ;  /* 0x00000424060a7981 */ /* 0x000eb0000c1e1900 */
[----:B------:R-:W3:Y:S04]  /*0c40*/  @P0 LDG.E R15, desc[UR36][R8.64+0x8] ;  /* 0x00000824080f0981 */ /* 0x000ee8000c1e1900 */
[----:B------:R-:W3:Y:S01]  /*0c50*/  @P0 LDG.E R12, desc[UR36][R6.64+0x8] ;  /* 0x00000824060c0981 */ /* 0x000ee2000c1e1900 */
[----:B--2---:R-:W-:-:S04]  /*0c60*/  FFMA R20, R13, R10, R20 ;  /* 0x0000000a0d147223 */ /* 0x004fc80000000014 */
[----:B---3--:R-:W-:-:S07]  /*0c70*/  @P0 FFMA R20, R15, R12, R20 ;  /* 0x0000000c0f140223 */ /* 0x008fce0000000014 */
.L_x_5:
[----:B------:R-:W0:Y:S01]  /*0c80*/  LDC.64 R6, c[0x0][0x3a0] ;  /* 0x0000e800ff067b82 */ /* 0x000e220000000a00 */
[----:B------:R-:W-:-:S04]  /*0c90*/  IMAD R11, R11, R18, R0 ;  /* 0x000000120b0b7224 */ /* 0x000fc800078e0200 */
[----:B0-----:R-:W-:-:S05]  /*0ca0*/  IMAD.WIDE R6, R11, 0x4, R6 ;  /* 0x000000040b067825 */ /* 0x001fca00078e0206 */
[----:B------:R0:W-:Y:S04]  /*0cb0*/  STG.E desc[UR36][R6.64], R20 ;  /* 0x0000001406007986 */ /* 0x0001e8000c101924 */
[----:B------:R-:W2:Y:S01]  /*0cc0*/  LDG.E R11, desc[UR36][R4.64+0x4] ;  /* 0x00000424040b7981 */ /* 0x000ea2000c1e1900 */
[----:B------:R-:W-:-:S04]  /*0cd0*/  IADD3 R0, PT, PT, R0, 0x1, RZ ;  /* 0x0000000100007810 */ /* 0x000fc80007ffe0ff */
[----:B--2---:R-:W-:-:S13]  /*0ce0*/  ISETP.GE.AND P0, PT, R0, R11, PT ;  /* 0x0000000b0000720c */ /* 0x004fda0003f06270 */
[----:B0-----:R-:W-:Y:S05]  /*0cf0*/  @!P0 BRA `(.L_x_10) ;  /* 0xfffffff4005c8947 */ /* 0x001fea000383ffff */
[----:B------:R-:W-:Y:S05]  /*0d00*/  BSYNC.RECONVERGENT B1 ;  /* 0x0000000000017941 */ /* 0x000fea0003800200 */
.L_x_4:
[----:B------:R-:W0:Y:S02]  /*0d10*/  LDC.64 R4, c[0x0][0x390] ;  /* 0x0000e400ff047b82 */ /* 0x000e240000000a00 */
[----:B0-----:R0:W5:Y:S02]  /*0d20*/  LDG.E R7, desc[UR36][R4.64] ;  /* 0x0000002404077981 */ /* 0x001164000c1e1900 */
.L_x_3:
[----:B------:R-:W-:Y:S05]  /*0d30*/  BSYNC.RECONVERGENT B0 ;  /* 0x0000000000007941 */ /* 0x000fea0003800200 */
.L_x_2:
[----:B------:R-:W-:-:S04]  /*0d40*/  IADD3 R18, PT, PT, R17, R18, RZ ;  /* 0x0000001211127210 */ /* 0x000fc80007ffe0ff */
[----:B-----5:R-:W-:-:S13]  /*0d50*/  ISETP.GE.AND P0, PT, R18, R7, PT ;  /* 0x000000071200720c */ /* 0x020fda0003f06270 */
[----:B------:R-:W-:Y:S05]  /*0d60*/  @!P0 BRA `(.L_x_11) ;  /* 0xfffffff4002c8947 */ /* 0x000fea000383ffff */
[----:B------:R-:W-:Y:S05]  /*0d70*/  EXIT ;  /* 0x000000000000794d */ /* 0x000fea0003800000 */
.L_x_12:
[----:B------:R-:W-:-:S00]  /*0d80*/  BRA `(.L_x_12) ;  /* 0xfffffffc00fc7947 */ /* 0x000fc0000383ffff */
[----:B------:R-:W-:-:S00]  /*0d90*/  NOP ;  /* 0x0000000000007918 */ /* 0x000fc00000000000 */
        /* <DEDUP_REMOVED lines=14> */
.L_x_13:


//--------------------- .nv.global.init           --------------------------
	.section	.nv.global.init,"aw",@progbits
.nv.global.init:
	.type		$str,@object
	.size		$str,(.L_0 - $str)
$str:
        /*0000*/ 	.byte	0x2a, 0x2a, 0x2a, 0x2a, 0x2a, 0x2a, 0x2a, 0x2a, 0x2a, 0x2a, 0x2a, 0x2a, 0x2a, 0x2a, 0x2a, 0x2a
        /*0010*/ 	.byte	0x2a, 0x2a, 0x2a, 0x2a, 0x2a, 0x2a, 0x2a, 0x2a, 0x2a, 0x2a, 0x2a, 0x2a, 0x0a, 0x09, 0x62, 0x6c
        /*0020*/ 	.byte	0x6f, 0x63, 0x6b, 0x44, 0x69, 0x6d, 0x2e, 0x78, 0x20, 0x3d, 0x20, 0x25, 0x69, 0x0a, 0x09, 0x67
        /*0030*/ 	.byte	0x72, 0x69, 0x64, 0x44, 0x69, 0x6d, 0x2e, 0x78, 0x20, 0x3d, 0x20, 0x25, 0x69, 0x0a, 0x00
.L_0:


//--------------------- .nv.shared.reserved.0     --------------------------
	.section	.nv.shared.reserved.0,"aw",@nobits
	.weak		__nv_reservedSMEM_offset_0_alias
	.size		__nv_reservedSMEM_offset_0_alias, 0, 64
	.other		__nv_reservedSMEM_offset_0_alias,@"STO_CUDA_RESERVED_SHARED STV_DEFAULT"
__nv_reservedSMEM_offset_0_alias:
	.zero		0
	.zero		64


//--------------------- .nv.constant0._Z15matrix_multiplyPfS_PiS0_S_S0_ --------------------------
	.section	.nv.constant0._Z15matrix_multiplyPfS_PiS0_S_S0_,"a",@progbits
	.sectionflags	@""
	.align	4
.nv.constant0._Z15matrix_multiplyPfS_PiS0_S_S0_:
	.zero		944


//--------------------- SYMBOLS --------------------------

	.type		.nv.reservedSmem.offset0,@object
	.size		.nv.reservedSmem.offset0,0x4
	.type		vprintf,@function
